//
// Generated by NVIDIA NVVM Compiler
//
// Compiler Build ID: CL-36424714
// Cuda compilation tools, release 13.0, V13.0.88
// Based on NVVM 20.0.0
//

.version 9.0
.target sm_100
.address_size 64

	// .globl	_Z14add_gpu_kernelPfS_S_i

.visible .entry _Z14add_gpu_kernelPfS_S_i(
	.param .u64 .ptr .align 1 _Z14add_gpu_kernelPfS_S_i_param_0,
	.param .u64 .ptr .align 1 _Z14add_gpu_kernelPfS_S_i_param_1,
	.param .u64 .ptr .align 1 _Z14add_gpu_kernelPfS_S_i_param_2,
	.param .u32 _Z14add_gpu_kernelPfS_S_i_param_3
)
{
	.reg .pred 	%p<2>;
	.reg .b32 	%r<6>;
	.reg .b32 	%f<4>;
	.reg .b64 	%rd<11>;

	ld.param.u64 	%rd1, [_Z14add_gpu_kernelPfS_S_i_param_0];
	ld.param.u64 	%rd2, [_Z14add_gpu_kernelPfS_S_i_param_1];
	ld.param.u64 	%rd3, [_Z14add_gpu_kernelPfS_S_i_param_2];
	ld.param.u32 	%r2, [_Z14add_gpu_kernelPfS_S_i_param_3];
	mov.u32 	%r3, %tid.x;
	mov.u32 	%r4, %ntid.x;
	mov.u32 	%r5, %ctaid.x;
	mad.lo.s32 	%r1, %r4, %r5, %r3;
	setp.ge.s32 	%p1, %r1, %r2;
	@%p1 bra 	$L__BB0_2;
	cvta.to.global.u64 	%rd4, %rd1;
	cvta.to.global.u64 	%rd5, %rd2;
	cvta.to.global.u64 	%rd6, %rd3;
	mul.wide.s32 	%rd7, %r1, 4;
	add.s64 	%rd8, %rd4, %rd7;
	ld.global.f32 	%f1, [%rd8];
	add.s64 	%rd9, %rd5, %rd7;
	ld.global.f32 	%f2, [%rd9];
	add.f32 	%f3, %f1, %f2;
	add.s64 	%rd10, %rd6, %rd7;
	st.global.f32 	[%rd10], %f3;
$L__BB0_2:
	ret;

}


// ===== COMPILED SASS (sm_100) =====

	.target	sm_100

	.elftype	@"ET_EXEC"


//--------------------- .note.nv.tkinfo           --------------------------
	.section	.note.nv.tkinfo,"",@"SHT_NOTE"
	.sectionflags	@"SHF_NOTE_NV_TKINFO"
	.tkinfo
        /*0018*/ 	.word	0x00000002
        /*0030*/ 	.string	""
        /*0030*/ 	.string	"ptxas"
        /*0030*/ 	.string	"Cuda compilation tools, release 13.0, V13.0.88"
        /*0030*/ 	.string	"Build cuda_13.0.r13.0/compiler.36424714_0"
        /*0030*/ 	.string	"-arch sm_100 -m 64 "



//--------------------- .note.nv.cuinfo           --------------------------
	.section	.note.nv.cuinfo,"",@"SHT_NOTE"
	.sectionflags	@"SHF_NOTE_NV_CUINFO"
        /*0018*/ 	.short	0x0002
        /*001a*/ 	.short	0x0064
        /*001c*/ 	.short	0x0082
	.zero		2


//--------------------- .nv.info                  --------------------------
	.section	.nv.info,"",@"SHT_CUDA_INFO"
	.align	4


	//----- nvinfo : EIATTR_REGCOUNT
	.align		4
        /*0000*/ 	.byte	0x04, 0x2f
        /*0002*/ 	.short	(.L_1 - .L_0)
	.align		4
.L_0:
        /*0004*/ 	.word	index@(_Z14add_gpu_kernelPfS_S_i)
        /*0008*/ 	.word	0x0000000c


	//----- nvinfo : EIATTR_FRAME_SIZE
	.align		4
.L_1:
        /*000c*/ 	.byte	0x04, 0x11
        /*000e*/ 	.short	(.L_3 - .L_2)
	.align		4
.L_2:
        /*0010*/ 	.word	index@(_Z14add_gpu_kernelPfS_S_i)
        /*0014*/ 	.word	0x00000000


	//----- nvinfo : EIATTR_MIN_STACK_SIZE
	.align		4
.L_3:
        /*0018*/ 	.byte	0x04, 0x12
        /*001a*/ 	.short	(.L_5 - .L_4)
	.align		4
.L_4:
        /*001c*/ 	.word	index@(_Z14add_gpu_kernelPfS_S_i)
        /*0020*/ 	.word	0x00000000
.L_5:


//--------------------- .nv.compat                --------------------------
	.section	.nv.compat,"",@"SHT_CUDA_COMPAT_INFO"
	.align	4
        /*0000*/ 	.byte	0x02, 0x09, 0x00, 0x00, 0x02, 0x02, 0x01, 0x00, 0x02, 0x05, 0x05, 0x00, 0x03, 0x07, 0x01, 0x01
        /*0010*/ 	.byte	0x02, 0x03, 0x00, 0x00, 0x02, 0x06, 0x01, 0x00, 0x04, 0x0b, 0x08, 0x00, 0x09, 0x00, 0x00, 0x00
        /*0020*/ 	.byte	0x00, 0x00, 0x00, 0x00


//--------------------- .nv.info._Z14add_gpu_kernelPfS_S_i --------------------------
	.section	.nv.info._Z14add_gpu_kernelPfS_S_i,"",@"SHT_CUDA_INFO"
	.sectionflags	@""
	.align	4


	//----- nvinfo : EIATTR_CUDA_API_VERSION
	.align		4
        /*0000*/ 	.byte	0x04, 0x37
        /*0002*/ 	.short	(.L_7 - .L_6)
.L_6:
        /*0004*/ 	.word	0x00000082


	//----- nvinfo : EIATTR_KPARAM_INFO
	.align		4
.L_7:
        /*0008*/ 	.byte	0x04, 0x17
        /*000a*/ 	.short	(.L_9 - .L_8)
.L_8:
        /*000c*/ 	.word	0x00000000
        /*0010*/ 	.short	0x0003
        /*0012*/ 	.short	0x0018
        /*0014*/ 	.byte	0x00, 0xf0, 0x11, 0x00


	//----- nvinfo : EIATTR_KPARAM_INFO
	.align		4
.L_9:
        /*0018*/ 	.byte	0x04, 0x17
        /*001a*/ 	.short	(.L_11 - .L_10)
.L_10:
        /*001c*/ 	.word	0x00000000
        /*0020*/ 	.short	0x0002
        /*0022*/ 	.short	0x0010
        /*0024*/ 	.byte	0x00, 0xf5, 0x21, 0x00


	//----- nvinfo : EIATTR_KPARAM_INFO
	.align		4
.L_11:
        /*0028*/ 	.byte	0x04, 0x17
        /*002a*/ 	.short	(.L_13 - .L_12)
.L_12:
        /*002c*/ 	.word	0x00000000
        /*0030*/ 	.short	0x0001
        /*0032*/ 	.short	0x0008
        /*0034*/ 	.byte	0x00, 0xf5, 0x21, 0x00


	//----- nvinfo : EIATTR_KPARAM_INFO
	.align		4
.L_13:
        /*0038*/ 	.byte	0x04, 0x17
        /*003a*/ 	.short	(.L_15 - .L_14)
.L_14:
        /*003c*/ 	.word	0x00000000
        /*0040*/ 	.short	0x0000
        /*0042*/ 	.short	0x0000
        /*0044*/ 	.byte	0x00, 0xf5, 0x21, 0x00


	//----- nvinfo : EIATTR_SPARSE_MMA_MASK
	.align		4
.L_15:
        /*0048*/ 	.byte	0x03, 0x50
        /*004a*/ 	.short	0x0000


	//----- nvinfo : EIATTR_MAXREG_COUNT
	.align		4
        /*004c*/ 	.byte	0x03, 0x1b
        /*004e*/ 	.short	0x00ff


	//----- nvinfo : EIATTR_MERCURY_ISA_VERSION
	.align		4
        /*0050*/ 	.byte	0x03, 0x5f
        /*0052*/ 	.short	0x0101


	//----- nvinfo : EIATTR_VRC_CTA_INIT_COUNT
	.align		4
        /*0054*/ 	.byte	0x02, 0x4a
	.zero		1
	.zero		1


	//----- nvinfo : EIATTR_EXIT_INSTR_OFFSETS
	.align		4
        /*0058*/ 	.byte	0x04, 0x1c
        /*005a*/ 	.short	(.L_17 - .L_16)


	//   ....[0]....
.L_16:
        /*005c*/ 	.word	0x00000070


	//   ....[1]....
        /*0060*/ 	.word	0x00000130


	//----- nvinfo : EIATTR_CBANK_PARAM_SIZE
	.align		4
.L_17:
        /*0064*/ 	.byte	0x03, 0x19
        /*0066*/ 	.short	0x001c


	//----- nvinfo : EIATTR_PARAM_CBANK
	.align		4
        /*0068*/ 	.byte	0x04, 0x0a
        /*006a*/ 	.short	(.L_19 - .L_18)
	.align		4
.L_18:
        /*006c*/ 	.word	index@(.nv.constant0._Z14add_gpu_kernelPfS_S_i)
        /*0070*/ 	.short	0x0380
        /*0072*/ 	.short	0x001c


	//----- nvinfo : EIATTR_SW_WAR
	.align		4
.L_19:
        /*0074*/ 	.byte	0x04, 0x36
        /*0076*/ 	.short	(.L_21 - .L_20)
.L_20:
        /*0078*/ 	.word	0x00000008
.L_21:


//--------------------- .nv.callgraph             --------------------------
	.section	.nv.callgraph,"",@"SHT_CUDA_CALLGRAPH"
	.align	4
	.sectionentsize	8
	.align		4
        /*0000*/ 	.word	0x00000000
	.align		4
        /*0004*/ 	.word	0xffffffff
	.align		4
        /*0008*/ 	.word	0x00000000
	.align		4
        /*000c*/ 	.word	0xfffffffe
	.align		4
        /*0010*/ 	.word	0x00000000
	.align		4
        /*0014*/ 	.word	0xfffffffd
	.align		4
        /*0018*/ 	.word	0x00000000
	.align		4
        /*001c*/ 	.word	0xfffffffc


//--------------------- .text._Z14add_gpu_kernelPfS_S_i --------------------------
	.section	.text._Z14add_gpu_kernelPfS_S_i,"ax",@progbits
	.align	128
        .global         _Z14add_gpu_kernelPfS_S_i
        .type           _Z14add_gpu_kernelPfS_S_i,@function
        .size           _Z14add_gpu_kernelPfS_S_i,(.L_x_1 - _Z14add_gpu_kernelPfS_S_i)
        .other          _Z14add_gpu_kernelPfS_S_i,@"STO_CUDA_ENTRY STV_DEFAULT"
_Z14add_gpu_kernelPfS_S_i:
.text._Z14add_gpu_kernelPfS_S_i:
[----:B------:R-:W-:Y:S01]  /*0000*/  LDC R1, c[0x0][0x37c] ;  /* 0x0000df00ff017b82 */ /* 0x000fe20000000800 */
[----:B------:R-:W0:Y:S01]  /*0010*/  S2R R9, SR_TID.X ;  /* 0x0000000000097919 */ /* 0x000e220000002100 */
[----:B------:R-:W0:Y:S01]  /*0020*/  LDCU UR4, c[0x0][0x360] ;  /* 0x00006c00ff0477ac */ /* 0x000e220008000800 */
[----:B------:R-:W0:Y:S01]  /*0030*/  S2R R0, SR_CTAID.X ;  /* 0x0000000000007919 */ /* 0x000e220000002500 */
[----:B------:R-:W1:Y:S01]  /*0040*/  LDCU UR5, c[0x0][0x398] ;  /* 0x00007300ff0577ac */ /* 0x000e620008000800 */
[----:B0-----:R-:W-:-:S05]  /*0050*/  IMAD R9, R0, UR4, R9 ;  /* 0x0000000400097c24 */ /* 0x001fca000f8e0209 */
[----:B-1----:R-:W-:-:S13]  /*0060*/  ISETP.GE.AND P0, PT, R9, UR5, PT ;  /* 0x0000000509007c0c */ /* 0x002fda000bf06270 */
[----:B------:R-:W-:Y:S05]  /*0070*/  @P0 EXIT ;  /* 0x000000000000094d */ /* 0x000fea0003800000 */
[----:B------:R-:W0:Y:S01]  /*0080*/  LDC.64 R2, c[0x0][0x380] ;  /* 0x0000e000ff027b82 */ /* 0x000e220000000a00 */
[----:B------:R-:W1:Y:S07]  /*0090*/  LDCU.64 UR4, c[0x0][0x358] ;  /* 0x00006b00ff0477ac */ /* 0x000e6e0008000a00 */
[----:B------:R-:W2:Y:S08]  /*00a0*/  LDC.64 R4, c[0x0][0x388] ;  /* 0x0000e200ff047b82 */ /* 0x000eb00000000a00 */
[----:B------:R-:W3:Y:S01]  /*00b0*/  LDC.64 R6, c[0x0][0x390] ;  /* 0x0000e400ff067b82 */ /* 0x000ee20000000a00 */
[----:B0-----:R-:W-:-:S06]  /*00c0*/  IMAD.WIDE R2, R9, 0x4, R2 ;  /* 0x0000000409027825 */ /* 0x001fcc00078e0202 */
[----:B-1----:R-:W4:Y:S01]  /*00d0*/  LDG.E R2, desc[UR4][R2.64] ;  /* 0x0000000402027981 */ /* 0x002f22000c1e1900 */
[----:B--2---:R-:W-:-:S06]  /*00e0*/  IMAD.WIDE R4, R9, 0x4, R4 ;  /* 0x0000000409047825 */ /* 0x004fcc00078e0204 */
[----:B------:R-:W4:Y:S01]  /*00f0*/  LDG.E R5, desc[UR4][R4.64] ;  /* 0x0000000404057981 */ /* 0x000f22000c1e1900 */
[----:B---3--:R-:W-:-:S04]  /*0100*/  IMAD.WIDE R6, R9, 0x4, R6 ;  /* 0x0000000409067825 */ /* 0x008fc800078e0206 */
[----:B----4-:R-:W-:-:S05]  /*0110*/  FADD R9, R2, R5 ;  /* 0x0000000502097221 */ /* 0x010fca0000000000 */
[----:B------:R-:W-:Y:S01]  /*0120*/  STG.E desc[UR4][R6.64], R9 ;  /* 0x0000000906007986 */ /* 0x000fe2000c101904 */
[----:B------:R-:W-:Y:S05]  /*0130*/  EXIT ;  /* 0x000000000000794d */ /* 0x000fea0003800000 */
.L_x_0:
[----:B------:R-:W-:-:S00]  /*0140*/  BRA `(.L_x_0) ;  /* 0xfffffffc00fc7947 */ /* 0x000fc0000383ffff */
[----:B------:R-:W-:-:S00]  /*0150*/  NOP ;  /* 0x0000000000007918 */ /* 0x000fc00000000000 */
        /* <DEDUP_REMOVED lines=10> */
.L_x_1:


//--------------------- .nv.shared.reserved.0     --------------------------
	.section	.nv.shared.reserved.0,"aw",@nobits
	.weak		__nv_reservedSMEM_offset_0_alias
	.size		__nv_reservedSMEM_offset_0_alias, 0, 64
	.other		__nv_reservedSMEM_offset_0_alias,@"STO_CUDA_RESERVED_SHARED STV_DEFAULT"
__nv_reservedSMEM_offset_0_alias:
	.zero		0
	.zero		64


//--------------------- .nv.constant0._Z14add_gpu_kernelPfS_S_i --------------------------
	.section	.nv.constant0._Z14add_gpu_kernelPfS_S_i,"a",@progbits
	.sectionflags	@""
	.align	4
.nv.constant0._Z14add_gpu_kernelPfS_S_i:
	.zero		924


//--------------------- SYMBOLS --------------------------

	.type		.nv.reservedSmem.offset0,@object
	.size		.nv.reservedSmem.offset0,0x4
